//
// Generated by NVIDIA NVVM Compiler
//
// Compiler Build ID: CL-36424714
// Cuda compilation tools, release 13.0, V13.0.88
// Based on NVVM 20.0.0
//

.version 9.0
.target sm_100
.address_size 64

	// .globl	_Z30matmul_tiled_no_corner_turningILi32EEvPKfS1_Pfi
// _ZZ30matmul_tiled_no_corner_turningILi32EEvPKfS1_PfiE2As has been demoted
// _ZZ30matmul_tiled_no_corner_turningILi32EEvPKfS1_PfiE2Bs has been demoted
// _ZZ27matmul_tiled_corner_turningILi32EEvPKfS1_PfiE2As has been demoted
// _ZZ27matmul_tiled_corner_turningILi32EEvPKfS1_PfiE2Bs has been demoted

.visible .entry _Z30matmul_tiled_no_corner_turningILi32EEvPKfS1_Pfi(
	.param .u64 .ptr .align 1 _Z30matmul_tiled_no_corner_turningILi32EEvPKfS1_Pfi_param_0,
	.param .u64 .ptr .align 1 _Z30matmul_tiled_no_corner_turningILi32EEvPKfS1_Pfi_param_1,
	.param .u64 .ptr .align 1 _Z30matmul_tiled_no_corner_turningILi32EEvPKfS1_Pfi_param_2,
	.param .u32 _Z30matmul_tiled_no_corner_turningILi32EEvPKfS1_Pfi_param_3
)
{
	.reg .pred 	%p<8>;
	.reg .b32 	%r<41>;
	.reg .b32 	%f<111>;
	.reg .b64 	%rd<13>;
	// demoted variable
	.shared .align 4 .b8 _ZZ30matmul_tiled_no_corner_turningILi32EEvPKfS1_PfiE2As[4096];
	// demoted variable
	.shared .align 4 .b8 _ZZ30matmul_tiled_no_corner_turningILi32EEvPKfS1_PfiE2Bs[4096];
	ld.param.u64 	%rd5, [_Z30matmul_tiled_no_corner_turningILi32EEvPKfS1_Pfi_param_0];
	ld.param.u64 	%rd6, [_Z30matmul_tiled_no_corner_turningILi32EEvPKfS1_Pfi_param_1];
	ld.param.u64 	%rd7, [_Z30matmul_tiled_no_corner_turningILi32EEvPKfS1_Pfi_param_2];
	ld.param.u32 	%r22, [_Z30matmul_tiled_no_corner_turningILi32EEvPKfS1_Pfi_param_3];
	mov.u32 	%r23, %ctaid.y;
	shl.b32 	%r24, %r23, 5;
	mov.u32 	%r38, %tid.y;
	add.s32 	%r2, %r24, %r38;
	mov.u32 	%r25, %ctaid.x;
	shl.b32 	%r26, %r25, 5;
	mov.u32 	%r36, %tid.x;
	add.s32 	%r4, %r26, %r36;
	setp.lt.s32 	%p1, %r22, 1;
	mov.f32 	%f110, 0f00000000;
	@%p1 bra 	$L__BB0_7;
	add.s32 	%r27, %r22, 31;
	shr.u32 	%r28, %r27, 5;
	shl.b32 	%r29, %r38, 7;
	mov.u32 	%r30, _ZZ30matmul_tiled_no_corner_turningILi32EEvPKfS1_PfiE2As;
	add.s32 	%r5, %r30, %r29;
	shl.b32 	%r31, %r36, 2;
	add.s32 	%r6, %r5, %r31;
	mov.u32 	%r32, _ZZ30matmul_tiled_no_corner_turningILi32EEvPKfS1_PfiE2Bs;
	add.s32 	%r8, %r32, %r31;
	add.s32 	%r7, %r8, %r29;
	neg.s32 	%r40, %r28;
	mad.lo.s32 	%r39, %r22, %r4, %r38;
	mad.lo.s32 	%r37, %r22, %r2, %r36;
	cvta.to.global.u64 	%rd1, %rd5;
	cvta.to.global.u64 	%rd2, %rd6;
	mov.f32 	%f110, 0f00000000;
$L__BB0_2:
	setp.ge.u32 	%p2, %r2, %r22;
	mul.wide.s32 	%rd8, %r39, 4;
	add.s64 	%rd3, %rd2, %rd8;
	mul.wide.s32 	%rd9, %r37, 4;
	add.s64 	%rd4, %rd1, %rd9;
	setp.ge.s32 	%p3, %r36, %r22;
	mov.f32 	%f108, 0f00000000;
	or.pred  	%p4, %p2, %p3;
	@%p4 bra 	$L__BB0_4;
	ld.global.nc.f32 	%f108, [%rd4];
$L__BB0_4:
	st.shared.f32 	[%r6], %f108;
	mov.f32 	%f109, 0f00000000;
	max.s32 	%r33, %r4, %r38;
	setp.ge.s32 	%p5, %r33, %r22;
	@%p5 bra 	$L__BB0_6;
	ld.global.nc.f32 	%f109, [%rd3];
$L__BB0_6:
	st.shared.f32 	[%r7], %f109;
	bar.sync 	0;
	ld.shared.f32 	%f12, [%r5];
	ld.shared.f32 	%f13, [%r8];
	fma.rn.f32 	%f14, %f12, %f13, %f110;
	ld.shared.f32 	%f15, [%r5+4];
	ld.shared.f32 	%f16, [%r8+128];
	fma.rn.f32 	%f17, %f15, %f16, %f14;
	ld.shared.f32 	%f18, [%r5+8];
	ld.shared.f32 	%f19, [%r8+256];
	fma.rn.f32 	%f20, %f18, %f19, %f17;
	ld.shared.f32 	%f21, [%r5+12];
	ld.shared.f32 	%f22, [%r8+384];
	fma.rn.f32 	%f23, %f21, %f22, %f20;
	ld.shared.f32 	%f24, [%r5+16];
	ld.shared.f32 	%f25, [%r8+512];
	fma.rn.f32 	%f26, %f24, %f25, %f23;
	ld.shared.f32 	%f27, [%r5+20];
	ld.shared.f32 	%f28, [%r8+640];
	fma.rn.f32 	%f29, %f27, %f28, %f26;
	ld.shared.f32 	%f30, [%r5+24];
	ld.shared.f32 	%f31, [%r8+768];
	fma.rn.f32 	%f32, %f30, %f31, %f29;
	ld.shared.f32 	%f33, [%r5+28];
	ld.shared.f32 	%f34, [%r8+896];
	fma.rn.f32 	%f35, %f33, %f34, %f32;
	ld.shared.f32 	%f36, [%r5+32];
	ld.shared.f32 	%f37, [%r8+1024];
	fma.rn.f32 	%f38, %f36, %f37, %f35;
	ld.shared.f32 	%f39, [%r5+36];
	ld.shared.f32 	%f40, [%r8+1152];
	fma.rn.f32 	%f41, %f39, %f40, %f38;
	ld.shared.f32 	%f42, [%r5+40];
	ld.shared.f32 	%f43, [%r8+1280];
	fma.rn.f32 	%f44, %f42, %f43, %f41;
	ld.shared.f32 	%f45, [%r5+44];
	ld.shared.f32 	%f46, [%r8+1408];
	fma.rn.f32 	%f47, %f45, %f46, %f44;
	ld.shared.f32 	%f48, [%r5+48];
	ld.shared.f32 	%f49, [%r8+1536];
	fma.rn.f32 	%f50, %f48, %f49, %f47;
	ld.shared.f32 	%f51, [%r5+52];
	ld.shared.f32 	%f52, [%r8+1664];
	fma.rn.f32 	%f53, %f51, %f52, %f50;
	ld.shared.f32 	%f54, [%r5+56];
	ld.shared.f32 	%f55, [%r8+1792];
	fma.rn.f32 	%f56, %f54, %f55, %f53;
	ld.shared.f32 	%f57, [%r5+60];
	ld.shared.f32 	%f58, [%r8+1920];
	fma.rn.f32 	%f59, %f57, %f58, %f56;
	ld.shared.f32 	%f60, [%r5+64];
	ld.shared.f32 	%f61, [%r8+2048];
	fma.rn.f32 	%f62, %f60, %f61, %f59;
	ld.shared.f32 	%f63, [%r5+68];
	ld.shared.f32 	%f64, [%r8+2176];
	fma.rn.f32 	%f65, %f63, %f64, %f62;
	ld.shared.f32 	%f66, [%r5+72];
	ld.shared.f32 	%f67, [%r8+2304];
	fma.rn.f32 	%f68, %f66, %f67, %f65;
	ld.shared.f32 	%f69, [%r5+76];
	ld.shared.f32 	%f70, [%r8+2432];
	fma.rn.f32 	%f71, %f69, %f70, %f68;
	ld.shared.f32 	%f72, [%r5+80];
	ld.shared.f32 	%f73, [%r8+2560];
	fma.rn.f32 	%f74, %f72, %f73, %f71;
	ld.shared.f32 	%f75, [%r5+84];
	ld.shared.f32 	%f76, [%r8+2688];
	fma.rn.f32 	%f77, %f75, %f76, %f74;
	ld.shared.f32 	%f78, [%r5+88];
	ld.shared.f32 	%f79, [%r8+2816];
	fma.rn.f32 	%f80, %f78, %f79, %f77;
	ld.shared.f32 	%f81, [%r5+92];
	ld.shared.f32 	%f82, [%r8+2944];
	fma.rn.f32 	%f83, %f81, %f82, %f80;
	ld.shared.f32 	%f84, [%r5+96];
	ld.shared.f32 	%f85, [%r8+3072];
	fma.rn.f32 	%f86, %f84, %f85, %f83;
	ld.shared.f32 	%f87, [%r5+100];
	ld.shared.f32 	%f88, [%r8+3200];
	fma.rn.f32 	%f89, %f87, %f88, %f86;
	ld.shared.f32 	%f90, [%r5+104];
	ld.shared.f32 	%f91, [%r8+3328];
	fma.rn.f32 	%f92, %f90, %f91, %f89;
	ld.shared.f32 	%f93, [%r5+108];
	ld.shared.f32 	%f94, [%r8+3456];
	fma.rn.f32 	%f95, %f93, %f94, %f92;
	ld.shared.f32 	%f96, [%r5+112];
	ld.shared.f32 	%f97, [%r8+3584];
	fma.rn.f32 	%f98, %f96, %f97, %f95;
	ld.shared.f32 	%f99, [%r5+116];
	ld.shared.f32 	%f100, [%r8+3712];
	fma.rn.f32 	%f101, %f99, %f100, %f98;
	ld.shared.f32 	%f102, [%r5+120];
	ld.shared.f32 	%f103, [%r8+3840];
	fma.rn.f32 	%f104, %f102, %f103, %f101;
	ld.shared.f32 	%f105, [%r5+124];
	ld.shared.f32 	%f106, [%r8+3968];
	fma.rn.f32 	%f110, %f105, %f106, %f104;
	bar.sync 	0;
	add.s32 	%r40, %r40, 1;
	setp.ne.s32 	%p6, %r40, 0;
	add.s32 	%r39, %r39, 32;
	add.s32 	%r38, %r38, 32;
	add.s32 	%r37, %r37, 32;
	add.s32 	%r36, %r36, 32;
	@%p6 bra 	$L__BB0_2;
$L__BB0_7:
	max.s32 	%r34, %r2, %r4;
	setp.ge.s32 	%p7, %r34, %r22;
	@%p7 bra 	$L__BB0_9;
	mad.lo.s32 	%r35, %r22, %r2, %r4;
	cvta.to.global.u64 	%rd10, %rd7;
	mul.wide.s32 	%rd11, %r35, 4;
	add.s64 	%rd12, %rd10, %rd11;
	st.global.f32 	[%rd12], %f110;
$L__BB0_9:
	ret;

}
	// .globl	_Z27matmul_tiled_corner_turningILi32EEvPKfS1_Pfi
.visible .entry _Z27matmul_tiled_corner_turningILi32EEvPKfS1_Pfi(
	.param .u64 .ptr .align 1 _Z27matmul_tiled_corner_turningILi32EEvPKfS1_Pfi_param_0,
	.param .u64 .ptr .align 1 _Z27matmul_tiled_corner_turningILi32EEvPKfS1_Pfi_param_1,
	.param .u64 .ptr .align 1 _Z27matmul_tiled_corner_turningILi32EEvPKfS1_Pfi_param_2,
	.param .u32 _Z27matmul_tiled_corner_turningILi32EEvPKfS1_Pfi_param_3
)
{
	.reg .pred 	%p<8>;
	.reg .b32 	%r<42>;
	.reg .b32 	%f<111>;
	.reg .b64 	%rd<13>;
	// demoted variable
	.shared .align 4 .b8 _ZZ27matmul_tiled_corner_turningILi32EEvPKfS1_PfiE2As[4096];
	// demoted variable
	.shared .align 4 .b8 _ZZ27matmul_tiled_corner_turningILi32EEvPKfS1_PfiE2Bs[4096];
	ld.param.u64 	%rd5, [_Z27matmul_tiled_corner_turningILi32EEvPKfS1_Pfi_param_0];
	ld.param.u64 	%rd6, [_Z27matmul_tiled_corner_turningILi32EEvPKfS1_Pfi_param_1];
	ld.param.u64 	%rd7, [_Z27matmul_tiled_corner_turningILi32EEvPKfS1_Pfi_param_2];
	ld.param.u32 	%r22, [_Z27matmul_tiled_corner_turningILi32EEvPKfS1_Pfi_param_3];
	mov.u32 	%r23, %ctaid.y;
	shl.b32 	%r24, %r23, 5;
	mov.u32 	%r1, %tid.y;
	add.s32 	%r2, %r24, %r1;
	mov.u32 	%r25, %ctaid.x;
	shl.b32 	%r3, %r25, 5;
	mov.u32 	%r38, %tid.x;
	add.s32 	%r5, %r3, %r38;
	setp.lt.s32 	%p1, %r22, 1;
	mov.f32 	%f110, 0f00000000;
	@%p1 bra 	$L__BB1_7;
	add.s32 	%r26, %r22, 31;
	shr.u32 	%r27, %r26, 5;
	shl.b32 	%r28, %r1, 7;
	mov.u32 	%r29, _ZZ27matmul_tiled_corner_turningILi32EEvPKfS1_PfiE2As;
	add.s32 	%r6, %r29, %r28;
	shl.b32 	%r30, %r38, 2;
	add.s32 	%r7, %r6, %r30;
	add.s32 	%r8, %r3, %r1;
	shl.b32 	%r31, %r38, 7;
	mov.u32 	%r32, _ZZ27matmul_tiled_corner_turningILi32EEvPKfS1_PfiE2Bs;
	add.s32 	%r33, %r32, %r31;
	shl.b32 	%r34, %r1, 2;
	add.s32 	%r9, %r33, %r34;
	mad.lo.s32 	%r10, %r38, -124, %r33;
	neg.s32 	%r41, %r27;
	mad.lo.s32 	%r40, %r22, %r8, %r38;
	mad.lo.s32 	%r39, %r22, %r2, %r38;
	cvta.to.global.u64 	%rd1, %rd5;
	cvta.to.global.u64 	%rd2, %rd6;
	mov.f32 	%f110, 0f00000000;
$L__BB1_2:
	setp.ge.u32 	%p2, %r2, %r22;
	mul.wide.s32 	%rd8, %r40, 4;
	add.s64 	%rd3, %rd2, %rd8;
	mul.wide.s32 	%rd9, %r39, 4;
	add.s64 	%rd4, %rd1, %rd9;
	setp.ge.s32 	%p3, %r38, %r22;
	mov.f32 	%f108, 0f00000000;
	or.pred  	%p4, %p2, %p3;
	@%p4 bra 	$L__BB1_4;
	ld.global.nc.f32 	%f108, [%rd4];
$L__BB1_4:
	st.shared.f32 	[%r7], %f108;
	mov.f32 	%f109, 0f00000000;
	max.s32 	%r35, %r8, %r38;
	setp.ge.s32 	%p5, %r35, %r22;
	@%p5 bra 	$L__BB1_6;
	ld.global.nc.f32 	%f109, [%rd3];
$L__BB1_6:
	st.shared.f32 	[%r9], %f109;
	bar.sync 	0;
	ld.shared.f32 	%f12, [%r6];
	ld.shared.f32 	%f13, [%r10];
	fma.rn.f32 	%f14, %f12, %f13, %f110;
	ld.shared.f32 	%f15, [%r6+4];
	ld.shared.f32 	%f16, [%r10+128];
	fma.rn.f32 	%f17, %f15, %f16, %f14;
	ld.shared.f32 	%f18, [%r6+8];
	ld.shared.f32 	%f19, [%r10+256];
	fma.rn.f32 	%f20, %f18, %f19, %f17;
	ld.shared.f32 	%f21, [%r6+12];
	ld.shared.f32 	%f22, [%r10+384];
	fma.rn.f32 	%f23, %f21, %f22, %f20;
	ld.shared.f32 	%f24, [%r6+16];
	ld.shared.f32 	%f25, [%r10+512];
	fma.rn.f32 	%f26, %f24, %f25, %f23;
	ld.shared.f32 	%f27, [%r6+20];
	ld.shared.f32 	%f28, [%r10+640];
	fma.rn.f32 	%f29, %f27, %f28, %f26;
	ld.shared.f32 	%f30, [%r6+24];
	ld.shared.f32 	%f31, [%r10+768];
	fma.rn.f32 	%f32, %f30, %f31, %f29;
	ld.shared.f32 	%f33, [%r6+28];
	ld.shared.f32 	%f34, [%r10+896];
	fma.rn.f32 	%f35, %f33, %f34, %f32;
	ld.shared.f32 	%f36, [%r6+32];
	ld.shared.f32 	%f37, [%r10+1024];
	fma.rn.f32 	%f38, %f36, %f37, %f35;
	ld.shared.f32 	%f39, [%r6+36];
	ld.shared.f32 	%f40, [%r10+1152];
	fma.rn.f32 	%f41, %f39, %f40, %f38;
	ld.shared.f32 	%f42, [%r6+40];
	ld.shared.f32 	%f43, [%r10+1280];
	fma.rn.f32 	%f44, %f42, %f43, %f41;
	ld.shared.f32 	%f45, [%r6+44];
	ld.shared.f32 	%f46, [%r10+1408];
	fma.rn.f32 	%f47, %f45, %f46, %f44;
	ld.shared.f32 	%f48, [%r6+48];
	ld.shared.f32 	%f49, [%r10+1536];
	fma.rn.f32 	%f50, %f48, %f49, %f47;
	ld.shared.f32 	%f51, [%r6+52];
	ld.shared.f32 	%f52, [%r10+1664];
	fma.rn.f32 	%f53, %f51, %f52, %f50;
	ld.shared.f32 	%f54, [%r6+56];
	ld.shared.f32 	%f55, [%r10+1792];
	fma.rn.f32 	%f56, %f54, %f55, %f53;
	ld.shared.f32 	%f57, [%r6+60];
	ld.shared.f32 	%f58, [%r10+1920];
	fma.rn.f32 	%f59, %f57, %f58, %f56;
	ld.shared.f32 	%f60, [%r6+64];
	ld.shared.f32 	%f61, [%r10+2048];
	fma.rn.f32 	%f62, %f60, %f61, %f59;
	ld.shared.f32 	%f63, [%r6+68];
	ld.shared.f32 	%f64, [%r10+2176];
	fma.rn.f32 	%f65, %f63, %f64, %f62;
	ld.shared.f32 	%f66, [%r6+72];
	ld.shared.f32 	%f67, [%r10+2304];
	fma.rn.f32 	%f68, %f66, %f67, %f65;
	ld.shared.f32 	%f69, [%r6+76];
	ld.shared.f32 	%f70, [%r10+2432];
	fma.rn.f32 	%f71, %f69, %f70, %f68;
	ld.shared.f32 	%f72, [%r6+80];
	ld.shared.f32 	%f73, [%r10+2560];
	fma.rn.f32 	%f74, %f72, %f73, %f71;
	ld.shared.f32 	%f75, [%r6+84];
	ld.shared.f32 	%f76, [%r10+2688];
	fma.rn.f32 	%f77, %f75, %f76, %f74;
	ld.shared.f32 	%f78, [%r6+88];
	ld.shared.f32 	%f79, [%r10+2816];
	fma.rn.f32 	%f80, %f78, %f79, %f77;
	ld.shared.f32 	%f81, [%r6+92];
	ld.shared.f32 	%f82, [%r10+2944];
	fma.rn.f32 	%f83, %f81, %f82, %f80;
	ld.shared.f32 	%f84, [%r6+96];
	ld.shared.f32 	%f85, [%r10+3072];
	fma.rn.f32 	%f86, %f84, %f85, %f83;
	ld.shared.f32 	%f87, [%r6+100];
	ld.shared.f32 	%f88, [%r10+3200];
	fma.rn.f32 	%f89, %f87, %f88, %f86;
	ld.shared.f32 	%f90, [%r6+104];
	ld.shared.f32 	%f91, [%r10+3328];
	fma.rn.f32 	%f92, %f90, %f91, %f89;
	ld.shared.f32 	%f93, [%r6+108];
	ld.shared.f32 	%f94, [%r10+3456];
	fma.rn.f32 	%f95, %f93, %f94, %f92;
	ld.shared.f32 	%f96, [%r6+112];
	ld.shared.f32 	%f97, [%r10+3584];
	fma.rn.f32 	%f98, %f96, %f97, %f95;
	ld.shared.f32 	%f99, [%r6+116];
	ld.shared.f32 	%f100, [%r10+3712];
	fma.rn.f32 	%f101, %f99, %f100, %f98;
	ld.shared.f32 	%f102, [%r6+120];
	ld.shared.f32 	%f103, [%r10+3840];
	fma.rn.f32 	%f104, %f102, %f103, %f101;
	ld.shared.f32 	%f105, [%r6+124];
	ld.shared.f32 	%f106, [%r10+3968];
	fma.rn.f32 	%f110, %f105, %f106, %f104;
	bar.sync 	0;
	add.s32 	%r41, %r41, 1;
	setp.ne.s32 	%p6, %r41, 0;
	add.s32 	%r40, %r40, 32;
	add.s32 	%r39, %r39, 32;
	add.s32 	%r38, %r38, 32;
	@%p6 bra 	$L__BB1_2;
$L__BB1_7:
	max.s32 	%r36, %r2, %r5;
	setp.ge.s32 	%p7, %r36, %r22;
	@%p7 bra 	$L__BB1_9;
	mad.lo.s32 	%r37, %r22, %r2, %r5;
	cvta.to.global.u64 	%rd10, %rd7;
	mul.wide.s32 	%rd11, %r37, 4;
	add.s64 	%rd12, %rd10, %rd11;
	st.global.f32 	[%rd12], %f110;
$L__BB1_9:
	ret;

}


// ===== COMPILED SASS (sm_100) =====

	.target	sm_100

	.elftype	@"ET_EXEC"


//--------------------- .note.nv.tkinfo           --------------------------
	.section	.note.nv.tkinfo,"",@"SHT_NOTE"
	.sectionflags	@"SHF_NOTE_NV_TKINFO"
	.tkinfo
        /*0018*/ 	.word	0x00000002
        /*0030*/ 	.string	""
        /*0030*/ 	.string	"ptxas"
        /*0030*/ 	.string	"Cuda compilation tools, release 13.0, V13.0.88"
        /*0030*/ 	.string	"Build cuda_13.0.r13.0/compiler.36424714_0"
        /*0030*/ 	.string	"-arch sm_100 -m 64 "



//--------------------- .note.nv.cuinfo           --------------------------
	.section	.note.nv.cuinfo,"",@"SHT_NOTE"
	.sectionflags	@"SHF_NOTE_NV_CUINFO"
        /*0018*/ 	.short	0x0002
        /*001a*/ 	.short	0x0064
        /*001c*/ 	.short	0x0082
	.zero		2


//--------------------- .nv.info                  --------------------------
	.section	.nv.info,"",@"SHT_CUDA_INFO"
	.align	4


	//----- nvinfo : EIATTR_REGCOUNT
	.align		4
        /*0000*/ 	.byte	0x04, 0x2f
        /*0002*/ 	.short	(.L_1 - .L_0)
	.align		4
.L_0:
        /*0004*/ 	.word	index@(_Z30matmul_tiled_no_corner_turningILi32EEvPKfS1_Pfi)
        /*0008*/ 	.word	0x00000020


	//----- nvinfo : EIATTR_FRAME_SIZE
	.align		4
.L_1:
        /*000c*/ 	.byte	0x04, 0x11
        /*000e*/ 	.short	(.L_3 - .L_2)
	.align		4
.L_2:
        /*0010*/ 	.word	index@(_Z30matmul_tiled_no_corner_turningILi32EEvPKfS1_Pfi)
        /*0014*/ 	.word	0x00000000


	//----- nvinfo : EIATTR_REGCOUNT
	.align		4
.L_3:
        /*0018*/ 	.byte	0x04, 0x2f
        /*001a*/ 	.short	(.L_5 - .L_4)
	.align		4
.L_4:
        /*001c*/ 	.word	index@(_Z27matmul_tiled_corner_turningILi32EEvPKfS1_Pfi)
        /*0020*/ 	.word	0x00000020


	//----- nvinfo : EIATTR_FRAME_SIZE
	.align		4
.L_5:
        /*0024*/ 	.byte	0x04, 0x11
        /*0026*/ 	.short	(.L_7 - .L_6)
	.align		4
.L_6:
        /*0028*/ 	.word	index@(_Z27matmul_tiled_corner_turningILi32EEvPKfS1_Pfi)
        /*002c*/ 	.word	0x00000000


	//----- nvinfo : EIATTR_MIN_STACK_SIZE
	.align		4
.L_7:
        /*0030*/ 	.byte	0x04, 0x12
        /*0032*/ 	.short	(.L_9 - .L_8)
	.align		4
.L_8:
        /*0034*/ 	.word	index@(_Z27matmul_tiled_corner_turningILi32EEvPKfS1_Pfi)
        /*0038*/ 	.word	0x00000000


	//----- nvinfo : EIATTR_MIN_STACK_SIZE
	.align		4
.L_9:
        /*003c*/ 	.byte	0x04, 0x12
        /*003e*/ 	.short	(.L_11 - .L_10)
	.align		4
.L_10:
        /*0040*/ 	.word	index@(_Z30matmul_tiled_no_corner_turningILi32EEvPKfS1_Pfi)
        /*0044*/ 	.word	0x00000000
.L_11:


//--------------------- .nv.compat                --------------------------
	.section	.nv.compat,"",@"SHT_CUDA_COMPAT_INFO"
	.align	4
        /*0000*/ 	.byte	0x02, 0x09, 0x00, 0x00, 0x02, 0x02, 0x01, 0x00, 0x02, 0x05, 0x05, 0x00, 0x03, 0x07, 0x01, 0x01
        /*0010*/ 	.byte	0x02, 0x03, 0x00, 0x00, 0x02, 0x06, 0x01, 0x00, 0x04, 0x0b, 0x08, 0x00, 0x09, 0x00, 0x00, 0x00
        /*0020*/ 	.byte	0x00, 0x00, 0x00, 0x00


//--------------------- .nv.info._Z27matmul_tiled_corner_turningILi32EEvPKfS1_Pfi --------------------------
	.section	.nv.info._Z27matmul_tiled_corner_turningILi32EEvPKfS1_Pfi,"",@"SHT_CUDA_INFO"
	.sectionflags	@""
	.align	4


	//----- nvinfo : EIATTR_CUDA_API_VERSION
	.align		4
        /*0000*/ 	.byte	0x04, 0x37
        /*0002*/ 	.short	(.L_13 - .L_12)
.L_12:
        /*0004*/ 	.word	0x00000082


	//----- nvinfo : EIATTR_KPARAM_INFO
	.align		4
.L_13:
        /*0008*/ 	.byte	0x04, 0x17
        /*000a*/ 	.short	(.L_15 - .L_14)
.L_14:
        /*000c*/ 	.word	0x00000000
        /*0010*/ 	.short	0x0003
        /*0012*/ 	.short	0x0018
        /*0014*/ 	.byte	0x00, 0xf0, 0x11, 0x00


	//----- nvinfo : EIATTR_KPARAM_INFO
	.align		4
.L_15:
        /*0018*/ 	.byte	0x04, 0x17
        /*001a*/ 	.short	(.L_17 - .L_16)
.L_16:
        /*001c*/ 	.word	0x00000000
        /*0020*/ 	.short	0x0002
        /*0022*/ 	.short	0x0010
        /*0024*/ 	.byte	0x00, 0xf5, 0x21, 0x00


	//----- nvinfo : EIATTR_KPARAM_INFO
	.align		4
.L_17:
        /*0028*/ 	.byte	0x04, 0x17
        /*002a*/ 	.short	(.L_19 - .L_18)
.L_18:
        /*002c*/ 	.word	0x00000000
        /*0030*/ 	.short	0x0001
        /*0032*/ 	.short	0x0008
        /*0034*/ 	.byte	0x00, 0xf5, 0x21, 0x00


	//----- nvinfo : EIATTR_KPARAM_INFO
	.align		4
.L_19:
        /*0038*/ 	.byte	0x04, 0x17
        /*003a*/ 	.short	(.L_21 - .L_20)
.L_20:
        /*003c*/ 	.word	0x00000000
        /*0040*/ 	.short	0x0000
        /*0042*/ 	.short	0x0000
        /*0044*/ 	.byte	0x00, 0xf5, 0x21, 0x00


	//----- nvinfo : EIATTR_SPARSE_MMA_MASK
	.align		4
.L_21:
        /*0048*/ 	.byte	0x03, 0x50
        /*004a*/ 	.short	0x0000


	//----- nvinfo : EIATTR_MAXREG_COUNT
	.align		4
        /*004c*/ 	.byte	0x03, 0x1b
        /*004e*/ 	.short	0x00ff


	//----- nvinfo : EIATTR_NUM_BARRIERS
	.align		4
        /*0050*/ 	.byte	0x02, 0x4c
        /*0052*/ 	.byte	0x01
	.zero		1


	//----- nvinfo : EIATTR_MERCURY_ISA_VERSION
	.align		4
        /*0054*/ 	.byte	0x03, 0x5f
        /*0056*/ 	.short	0x0101


	//----- nvinfo : EIATTR_VRC_CTA_INIT_COUNT
	.align		4
        /*0058*/ 	.byte	0x02, 0x4a
	.zero		1
	.zero		1


	//----- nvinfo : EIATTR_EXIT_INSTR_OFFSETS
	.align		4
        /*005c*/ 	.byte	0x04, 0x1c
        /*005e*/ 	.short	(.L_23 - .L_22)


	//   ....[0]....
.L_22:
        /*0060*/ 	.word	0x000007f0


	//   ....[1]....
        /*0064*/ 	.word	0x00000840


	//----- nvinfo : EIATTR_CBANK_PARAM_SIZE
	.align		4
.L_23:
        /*0068*/ 	.byte	0x03, 0x19
        /*006a*/ 	.short	0x001c


	//----- nvinfo : EIATTR_PARAM_CBANK
	.align		4
        /*006c*/ 	.byte	0x04, 0x0a
        /*006e*/ 	.short	(.L_25 - .L_24)
	.align		4
.L_24:
        /*0070*/ 	.word	index@(.nv.constant0._Z27matmul_tiled_corner_turningILi32EEvPKfS1_Pfi)
        /*0074*/ 	.short	0x0380
        /*0076*/ 	.short	0x001c


	//----- nvinfo : EIATTR_SW_WAR
	.align		4
.L_25:
        /*0078*/ 	.byte	0x04, 0x36
        /*007a*/ 	.short	(.L_27 - .L_26)
.L_26:
        /*007c*/ 	.word	0x00000008
.L_27:


//--------------------- .nv.info._Z30matmul_tiled_no_corner_turningILi32EEvPKfS1_Pfi --------------------------
	.section	.nv.info._Z30matmul_tiled_no_corner_turningILi32EEvPKfS1_Pfi,"",@"SHT_CUDA_INFO"
	.sectionflags	@""
	.align	4


	//----- nvinfo : EIATTR_CUDA_API_VERSION
	.align		4
        /*0000*/ 	.byte	0x04, 0x37
        /*0002*/ 	.short	(.L_29 - .L_28)
.L_28:
        /*0004*/ 	.word	0x00000082


	//----- nvinfo : EIATTR_KPARAM_INFO
	.align		4
.L_29:
        /*0008*/ 	.byte	0x04, 0x17
        /*000a*/ 	.short	(.L_31 - .L_30)
.L_30:
        /*000c*/ 	.word	0x00000000
        /*0010*/ 	.short	0x0003
        /*0012*/ 	.short	0x0018
        /*0014*/ 	.byte	0x00, 0xf0, 0x11, 0x00


	//----- nvinfo : EIATTR_KPARAM_INFO
	.align		4
.L_31:
        /*0018*/ 	.byte	0x04, 0x17
        /*001a*/ 	.short	(.L_33 - .L_32)
.L_32:
        /*001c*/ 	.word	0x00000000
        /*0020*/ 	.short	0x0002
        /*0022*/ 	.short	0x0010
        /*0024*/ 	.byte	0x00, 0xf5, 0x21, 0x00


	//----- nvinfo : EIATTR_KPARAM_INFO
	.align		4
.L_33:
        /*0028*/ 	.byte	0x04, 0x17
        /*002a*/ 	.short	(.L_35 - .L_34)
.L_34:
        /*002c*/ 	.word	0x00000000
        /*0030*/ 	.short	0x0001
        /*0032*/ 	.short	0x0008
        /*0034*/ 	.byte	0x00, 0xf5, 0x21, 0x00


	//----- nvinfo : EIATTR_KPARAM_INFO
	.align		4
.L_35:
        /*0038*/ 	.byte	0x04, 0x17
        /*003a*/ 	.short	(.L_37 - .L_36)
.L_36:
        /*003c*/ 	.word	0x00000000
        /*0040*/ 	.short	0x0000
        /*0042*/ 	.short	0x0000
        /*0044*/ 	.byte	0x00, 0xf5, 0x21, 0x00


	//----- nvinfo : EIATTR_SPARSE_MMA_MASK
	.align		4
.L_37:
        /*0048*/ 	.byte	0x03, 0x50
        /*004a*/ 	.short	0x0000


	//----- nvinfo : EIATTR_MAXREG_COUNT
	.align		4
        /*004c*/ 	.byte	0x03, 0x1b
        /*004e*/ 	.short	0x00ff


	//----- nvinfo : EIATTR_NUM_BARRIERS
	.align		4
        /*0050*/ 	.byte	0x02, 0x4c
        /*0052*/ 	.byte	0x01
	.zero		1


	//----- nvinfo : EIATTR_MERCURY_ISA_VERSION
	.align		4
        /*0054*/ 	.byte	0x03, 0x5f
        /*0056*/ 	.short	0x0101


	//----- nvinfo : EIATTR_VRC_CTA_INIT_COUNT
	.align		4
        /*0058*/ 	.byte	0x02, 0x4a
	.zero		1
	.zero		1


	//----- nvinfo : EIATTR_EXIT_INSTR_OFFSETS
	.align		4
        /*005c*/ 	.byte	0x04, 0x1c
        /*005e*/ 	.short	(.L_39 - .L_38)


	//   ....[0]....
.L_38:
        /*0060*/ 	.word	0x000007e0


	//   ....[1]....
        /*0064*/ 	.word	0x00000830


	//----- nvinfo : EIATTR_CBANK_PARAM_SIZE
	.align		4
.L_39:
        /*0068*/ 	.byte	0x03, 0x19
        /*006a*/ 	.short	0x001c


	//----- nvinfo : EIATTR_PARAM_CBANK
	.align		4
        /*006c*/ 	.byte	0x04, 0x0a
        /*006e*/ 	.short	(.L_41 - .L_40)
	.align		4
.L_40:
        /*0070*/ 	.word	index@(.nv.constant0._Z30matmul_tiled_no_corner_turningILi32EEvPKfS1_Pfi)
        /*0074*/ 	.short	0x0380
        /*0076*/ 	.short	0x001c


	//----- nvinfo : EIATTR_SW_WAR
	.align		4
.L_41:
        /*0078*/ 	.byte	0x04, 0x36
        /*007a*/ 	.short	(.L_43 - .L_42)
.L_42:
        /*007c*/ 	.word	0x00000008
.L_43:


//--------------------- .nv.callgraph             --------------------------
	.section	.nv.callgraph,"",@"SHT_CUDA_CALLGRAPH"
	.align	4
	.sectionentsize	8
	.align		4
        /*0000*/ 	.word	0x00000000
	.align		4
        /*0004*/ 	.word	0xffffffff
	.align		4
        /*0008*/ 	.word	0x00000000
	.align		4
        /*000c*/ 	.word	0xfffffffe
	.align		4
        /*0010*/ 	.word	0x00000000
	.align		4
        /*0014*/ 	.word	0xfffffffd
	.align		4
        /*0018*/ 	.word	0x00000000
	.align		4
        /*001c*/ 	.word	0xfffffffc


//--------------------- .text._Z27matmul_tiled_corner_turningILi32EEvPKfS1_Pfi --------------------------
	.section	.text._Z27matmul_tiled_corner_turningILi32EEvPKfS1_Pfi,"ax",@progbits
	.align	128
        .global         _Z27matmul_tiled_corner_turningILi32EEvPKfS1_Pfi
        .type           _Z27matmul_tiled_corner_turningILi32EEvPKfS1_Pfi,@function
        .size           _Z27matmul_tiled_corner_turningILi32EEvPKfS1_Pfi,(.L_x_6 - _Z27matmul_tiled_corner_turningILi32EEvPKfS1_Pfi)
        .other          _Z27matmul_tiled_corner_turningILi32EEvPKfS1_Pfi,@"STO_CUDA_ENTRY STV_DEFAULT"
_Z27matmul_tiled_corner_turningILi32EEvPKfS1_Pfi:
.text._Z27matmul_tiled_corner_turningILi32EEvPKfS1_Pfi:
[----:B------:R-:W-:Y:S01]  /*0000*/  LDC R1, c[0x0][0x37c] ;  /* 0x0000df00ff017b82 */ /* 0x000fe20000000800 */
[----:B------:R-:W0:Y:S01]  /*0010*/  S2R R19, SR_CTAID.Y ;  /* 0x0000000000137919 */ /* 0x000e220000002600 */
[----:B------:R-:W1:Y:S01]  /*0020*/  LDCU UR8, c[0x0][0x398] ;  /* 0x00007300ff0877ac */ /* 0x000e620008000800 */
[----:B------:R-:W-:Y:S01]  /*0030*/  HFMA2 R25, -RZ, RZ, 0, 0 ;  /* 0x00000000ff197431 */ /* 0x000fe200000001ff */
[----:B------:R-:W2:Y:S01]  /*0040*/  S2R R3, SR_CTAID.X ;  /* 0x0000000000037919 */ /* 0x000ea20000002500 */
[----:B------:R-:W3:Y:S01]  /*0050*/  LDCU.64 UR10, c[0x0][0x358] ;  /* 0x00006b00ff0a77ac */ /* 0x000ee20008000a00 */
[----:B------:R-:W2:Y:S01]  /*0060*/  S2R R17, SR_TID.X ;  /* 0x0000000000117919 */ /* 0x000ea20000002100 */
[----:B------:R-:W0:Y:S01]  /*0070*/  S2R R4, SR_TID.Y ;  /* 0x0000000000047919 */ /* 0x000e220000002200 */
[----:B-1----:R-:W-:Y:S01]  /*0080*/  UISETP.GE.AND UP0, UPT, UR8, 0x1, UPT ;  /* 0x000000010800788c */ /* 0x002fe2000bf06270 */
[----:B--2---:R-:W-:Y:S02]  /*0090*/  LEA R16, R3, R17, 0x5 ;  /* 0x0000001103107211 */ /* 0x004fe400078e28ff */
[----:B0-----:R-:W-:-:S06]  /*00a0*/  LEA R19, R19, R4, 0x5 ;  /* 0x0000000413137211 */ /* 0x001fcc00078e28ff */
[----:B---3--:R-:W-:Y:S05]  /*00b0*/  BRA.U !UP0, `(.L_x_0) ;  /* 0x0000000508c47547 */ /* 0x008fea000b800000 */
[----:B------:R-:W0:Y:S01]  /*00c0*/  S2UR UR7, SR_CgaCtaId ;  /* 0x00000000000779c3 */ /* 0x000e220000008800 */
[----:B------:R-:W-:Y:S01]  /*00d0*/  UMOV UR5, 0x400 ;  /* 0x0000040000057882 */ /* 0x000fe20000000000 */
[----:B------:R-:W-:Y:S01]  /*00e0*/  UIADD3 UR4, UPT, UPT, UR8, 0x1f, URZ ;  /* 0x0000001f08047890 */ /* 0x000fe2000fffe0ff */
[----:B------:R-:W-:Y:S01]  /*00f0*/  LEA R6, R3, R4, 0x5 ;  /* 0x0000000403067211 */ /* 0x000fe200078e28ff */
[----:B------:R-:W-:Y:S01]  /*0100*/  UIADD3 UR6, UPT, UPT, UR5, 0x1000, URZ ;  /* 0x0000100005067890 */ /* 0x000fe2000fffe0ff */
[----:B------:R-:W-:Y:S01]  /*0110*/  MOV R25, RZ ;  /* 0x000000ff00197202 */ /* 0x000fe20000000f00 */
[----:B------:R-:W-:Y:S01]  /*0120*/  USHF.R.U32.HI UR4, URZ, 0x5, UR4 ;  /* 0x00000005ff047899 */ /* 0x000fe20008011604 */
[--C-:B------:R-:W-:Y:S01]  /*0130*/  IMAD R2, R19, UR8, R17.reuse ;  /* 0x0000000813027c24 */ /* 0x100fe2000f8e0211 */
[----:B------:R-:W1:Y:S01]  /*0140*/  LDC.64 R20, c[0x0][0x380] ;  /* 0x0000e000ff147b82 */ /* 0x000e620000000a00 */
[----:B------:R-:W-:Y:S01]  /*0150*/  IMAD R5, R6, UR8, R17 ;  /* 0x0000000806057c24 */ /* 0x000fe2000f8e0211 */
[----:B------:R-:W2:Y:S01]  /*0160*/  LDCU UR9, c[0x0][0x398] ;  /* 0x00007300ff0977ac */ /* 0x000ea20008000800 */
[----:B------:R-:W-:-:S05]  /*0170*/  UIADD3 UR4, UPT, UPT, -UR4, URZ, URZ ;  /* 0x000000ff04047290 */ /* 0x000fca000fffe1ff */
[----:B------:R-:W3:Y:S01]  /*0180*/  LDC.64 R22, c[0x0][0x388] ;  /* 0x0000e200ff167b82 */ /* 0x000ee20000000a00 */
[----:B0-----:R-:W-:Y:S02]  /*0190*/  ULEA UR6, UR7, UR6, 0x18 ;  /* 0x0000000607067291 */ /* 0x001fe4000f8ec0ff */
[----:B------:R-:W-:-:S04]  /*01a0*/  ULEA UR5, UR7, UR5, 0x18 ;  /* 0x0000000507057291 */ /* 0x000fc8000f8ec0ff */
[C---:B------:R-:W-:Y:S02]  /*01b0*/  LEA R0, R17.reuse, UR6, 0x7 ;  /* 0x0000000611007c11 */ /* 0x040fe4000f8e38ff */
[C---:B------:R-:W-:Y:S02]  /*01c0*/  LEA R7, R4.reuse, UR5, 0x7 ;  /* 0x0000000504077c11 */ /* 0x040fe4000f8e38ff */
[----:B------:R-:W-:Y:S01]  /*01d0*/  LEA R4, R4, R0, 0x2 ;  /* 0x0000000004047211 */ /* 0x000fe200078e10ff */
[C---:B------:R-:W-:Y:S01]  /*01e0*/  IMAD R0, R17.reuse, -0x7c, R0 ;  /* 0xffffff8411007824 */ /* 0x040fe200078e0200 */
[----:B--2---:R-:W-:-:S07]  /*01f0*/  LEA R3, R17, R7, 0x2 ;  /* 0x0000000711037211 */ /* 0x004fce00078e10ff */
.L_x_1:
[----:B------:R-:W-:Y:S01]  /*0200*/  UMOV UR8, UR9 ;  /* 0x0000000900087c82 */ /* 0x000fe20008000000 */
[----:B------:R-:W-:Y:S01]  /*0210*/  VIMNMX R8, PT, PT, R6, R17, !PT ;  /* 0x0000001106087248 */ /* 0x000fe20007fe0100 */
[----:B------:R-:W-:Y:S01]  /*0220*/  HFMA2 R18, -RZ, RZ, 0, 0 ;  /* 0x00000000ff127431 */ /* 0x000fe200000001ff */
[----:B------:R-:W-:Y:S01]  /*0230*/  ISETP.GE.AND P0, PT, R17, UR8, PT ;  /* 0x0000000811007c0c */ /* 0x000fe2000bf06270 */
[----:B---3--:R-:W-:Y:S01]  /*0240*/  IMAD.WIDE R10, R5, 0x4, R22 ;  /* 0x00000004050a7825 */ /* 0x008fe200078e0216 */
[----:B------:R-:W-:Y:S02]  /*0250*/  ISETP.GE.AND P1, PT, R8, UR8, PT ;  /* 0x0000000808007c0c */ /* 0x000fe4000bf26270 */
[----:B------:R-:W-:Y:S01]  /*0260*/  ISETP.GE.U32.OR P0, PT, R19, UR8, P0 ;  /* 0x0000000813007c0c */ /* 0x000fe20008706470 */
[----:B-1----:R-:W-:Y:S01]  /*0270*/  IMAD.WIDE R8, R2, 0x4, R20 ;  /* 0x0000000402087825 */ /* 0x002fe200078e0214 */
[----:B------:R-:W-:-:S09]  /*0280*/  MOV R29, RZ ;  /* 0x000000ff001d7202 */ /* 0x000fd20000000f00 */
[----:B------:R-:W2:Y:S04]  /*0290*/  @!P1 LDG.E.CONSTANT R29, desc[UR10][R10.64] ;  /* 0x0000000a0a1d9981 */ /* 0x000ea8000c1e9900 */
[----:B------:R-:W3:Y:S04]  /*02a0*/  @!P0 LDG.E.CONSTANT R18, desc[UR10][R8.64] ;  /* 0x0000000a08128981 */ /* 0x000ee8000c1e9900 */
[----:B---3--:R-:W-:Y:S04]  /*02b0*/  STS [R3], R18 ;  /* 0x0000001203007388 */ /* 0x008fe80000000800 */
[----:B--2---:R-:W-:Y:S01]  /*02c0*/  STS [R4], R29 ;  /* 0x0000001d04007388 */ /* 0x004fe20000000800 */
[----:B------:R-:W-:Y:S06]  /*02d0*/  BAR.SYNC.DEFER_BLOCKING 0x0 ;  /* 0x0000000000007b1d */ /* 0x000fec0000010000 */
[----:B------:R-:W-:Y:S04]  /*02e0*/  LDS R24, [R0] ;  /* 0x0000000000187984 */ /* 0x000fe80000000800 */
[----:B------:R-:W0:Y:S04]  /*02f0*/  LDS.128 R12, [R7] ;  /* 0x00000000070c7984 */ /* 0x000e280000000c00 */
[----:B------:R-:W1:Y:S04]  /*0300*/  LDS R26, [R0+0x80] ;  /* 0x00008000001a7984 */ /* 0x000e680000000800 */
[----:B------:R-:W2:Y:S04]  /*0310*/  LDS R27, [R0+0x100] ;  /* 0x00010000001b7984 */ /* 0x000ea80000000800 */
[----:B------:R-:W-:Y:S01]  /*0320*/  LDS.128 R8, [R7+0x10] ;  /* 0x0000100007087984 */ /* 0x000fe20000000c00 */
[----:B0-----:R-:W-:-:S03]  /*0330*/  FFMA R12, R12, R24, R25 ;  /* 0x000000180c0c7223 */ /* 0x001fc60000000019 */
[----:B------:R-:W0:Y:S01]  /*0340*/  LDS R25, [R0+0x180] ;  /* 0x0001800000197984 */ /* 0x000e220000000800 */
[----:B-1----:R-:W-:-:S03]  /*0350*/  FFMA R26, R26, R13, R12 ;  /* 0x0000000d1a1a7223 */ /* 0x002fc6000000000c */
[----:B------:R-:W1:Y:S04]  /*0360*/  LDS R13, [R0+0x200] ;  /* 0x00020000000d7984 */ /* 0x000e680000000800 */
[----:B------:R-:W3:Y:S01]  /*0370*/  LDS R12, [R0+0x280] ;  /* 0x00028000000c7984 */ /* 0x000ee20000000800 */
[----:B--2---:R-:W-:-:S03]  /*0380*/  FFMA R14, R27, R14, R26 ;  /* 0x0000000e1b0e7223 */ /* 0x004fc6000000001a */
[----:B------:R-:W-:Y:S01]  /*0390*/  LDS R27, [R0+0x380] ;  /* 0x00038000001b7984 */ /* 0x000fe20000000800 */
[----:B0-----:R-:W-:-:S03]  /*03a0*/  FFMA R15, R25, R15, R14 ;  /* 0x0000000f190f7223 */ /* 0x001fc6000000000e */
[----:B------:R-:W0:Y:S01]  /*03b0*/  LDS R25, [R0+0x300] ;  /* 0x0003000000197984 */ /* 0x000e220000000800 */
[----:B-1----:R-:W-:-:S03]  /*03c0*/  FFMA R13, R8, R13, R15 ;  /* 0x0000000d080d7223 */ /* 0x002fc6000000000f */
[----:B------:R-:W-:Y:S01]  /*03d0*/  LDS R8, [R0+0x480] ;  /* 0x0004800000087984 */ /* 0x000fe20000000800 */
[----:B---3--:R-:W-:-:S03]  /*03e0*/  FFMA R18, R12, R9, R13 ;  /* 0x000000090c127223 */ /* 0x008fc6000000000d */
[----:B------:R-:W-:Y:S04]  /*03f0*/  LDS R9, [R0+0x400] ;  /* 0x0004000000097984 */ /* 0x000fe80000000800 */
[----:B------:R-:W1:Y:S01]  /*0400*/  LDS.128 R12, [R7+0x20] ;  /* 0x00002000070c7984 */ /* 0x000e620000000c00 */
[----:B0-----:R-:W-:-:S03]  /*0410*/  FFMA R10, R25, R10, R18 ;  /* 0x0000000a190a7223 */ /* 0x001fc60000000012 */
[----:B------:R-:W0:Y:S01]  /*0420*/  LDS R25, [R0+0x500] ;  /* 0x0005000000197984 */ /* 0x000e220000000800 */
[----:B------:R-:W-:-:S03]  /*0430*/  FFMA R11, R27, R11, R10 ;  /* 0x0000000b1b0b7223 */ /* 0x000fc6000000000a */
[----:B------:R-:W2:Y:S01]  /*0440*/  LDS R27, [R0+0x580] ;  /* 0x00058000001b7984 */ /* 0x000ea20000000800 */
[----:B-1----:R-:W-:-:S03]  /*0450*/  FFMA R9, R12, R9, R11 ;  /* 0x000000090c097223 */ /* 0x002fc6000000000b */
[----:B------:R-:W-:Y:S01]  /*0460*/  LDS R12, [R0+0x680] ;  /* 0x00068000000c7984 */ /* 0x000fe20000000800 */
[----:B------:R-:W-:-:S03]  /*0470*/  FFMA R18, R8, R13, R9 ;  /* 0x0000000d08127223 */ /* 0x000fc60000000009 */
[----:B------:R-:W-:Y:S04]  /*0480*/  LDS R13, [R0+0x600] ;  /* 0x00060000000d7984 */ /* 0x000fe80000000800 */
[----:B------:R-:W1:Y:S01]  /*0490*/  LDS.128 R8, [R7+0x30] ;  /* 0x0000300007087984 */ /* 0x000e620000000c00 */
[----:B0-----:R-:W-:-:S03]  /*04a0*/  FFMA R14, R25, R14, R18 ;  /* 0x0000000e190e7223 */ /* 0x001fc60000000012 */
[----:B------:R-:W0:Y:S01]  /*04b0*/  LDS R25, [R0+0x700] ;  /* 0x0007000000197984 */ /* 0x000e220000000800 */
[----:B--2---:R-:W-:-:S03]  /*04c0*/  FFMA R15, R27, R15, R14 ;  /* 0x0000000f1b0f7223 */ /* 0x004fc6000000000e */
        /* <DEDUP_REMOVED lines=16> */
[----:B------:R-:W-:Y:S01]  /*05d0*/  LDS R18, [R0+0xc80] ;  /* 0x000c800000127984 */ /* 0x000fe20000000800 */
[----:B--2---:R-:W-:-:S03]  /*05e0*/  FFMA R15, R27, R15, R14 ;  /* 0x0000000f1b0f7223 */ /* 0x004fc6000000000e */
[----:B------:R-:W0:Y:S04]  /*05f0*/  LDS R27, [R0+0xb00] ;  /* 0x000b0000001b7984 */ /* 0x000e280000000800 */
[----:B------:R-:W-:Y:S01]  /*0600*/  LDS R25, [R0+0xd00] ;  /* 0x000d000000197984 */ /* 0x000fe20000000800 */
[----:B-1----:R-:W-:-:S03]  /*0610*/  FFMA R13, R8, R13, R15 ;  /* 0x0000000d080d7223 */ /* 0x002fc6000000000f */
[----:B------:R-:W1:Y:S01]  /*0620*/  LDS R8, [R0+0xb80] ;  /* 0x000b800000087984 */ /* 0x000e620000000800 */
[----:B------:R-:W-:-:S03]  /*0630*/  FFMA R24, R12, R9, R13 ;  /* 0x000000090c187223 */ /* 0x000fc6000000000d */
[----:B------:R-:W-:Y:S04]  /*0640*/  LDS R9, [R0+0xc00] ;  /* 0x000c000000097984 */ /* 0x000fe80000000800 */
[----:B------:R-:W2:Y:S01]  /*0650*/  LDS.128 R12, [R7+0x60] ;  /* 0x00006000070c7984 */ /* 0x000ea20000000c00 */
[----:B0-----:R-:W-:-:S04]  /*0660*/  FFMA R27, R27, R10, R24 ;  /* 0x0000000a1b1b7223 */ /* 0x001fc80000000018 */
[----:B-1----:R-:W-:Y:S02]  /*0670*/  FFMA R11, R8, R11, R27 ;  /* 0x0000000b080b7223 */ /* 0x002fe4000000001b */
[----:B------:R-:W-:Y:S02]  /*0680*/  LDS R27, [R0+0xf80] ;  /* 0x000f8000001b7984 */ /* 0x000fe40000000800 */
[----:B--2---:R-:W-:Y:S02]  /*0690*/  FFMA R9, R12, R9, R11 ;  /* 0x000000090c097223 */ /* 0x004fe4000000000b */
[----:B------:R-:W0:Y:S02]  /*06a0*/  LDS R12, [R0+0xd80] ;  /* 0x000d8000000c7984 */ /* 0x000e240000000800 */
[----:B------:R-:W-:Y:S02]  /*06b0*/  FFMA R24, R18, R13, R9 ;  /* 0x0000000d12187223 */ /* 0x000fe40000000009 */
[----:B------:R-:W-:Y:S04]  /*06c0*/  LDS R13, [R0+0xe00] ;  /* 0x000e0000000d7984 */ /* 0x000fe80000000800 */
[----:B------:R-:W1:Y:S01]  /*06d0*/  LDS.128 R8, [R7+0x70] ;  /* 0x0000700007087984 */ /* 0x000e620000000c00 */
[----:B------:R-:W-:-:S03]  /*06e0*/  FFMA R25, R25, R14, R24 ;  /* 0x0000000e19197223 */ /* 0x000fc60000000018 */
[----:B------:R-:W2:Y:S04]  /*06f0*/  LDS R18, [R0+0xe80] ;  /* 0x000e800000127984 */ /* 0x000ea80000000800 */
[----:B------:R-:W3:Y:S01]  /*0700*/  LDS R14, [R0+0xf00] ;  /* 0x000f0000000e7984 */ /* 0x000ee20000000800 */
[----:B------:R-:W-:-:S04]  /*0710*/  UIADD3 UR4, UPT, UPT, UR4, 0x1, URZ ;  /* 0x0000000104047890 */ /* 0x000fc8000fffe0ff */
[----:B------:R-:W-:Y:S01]  /*0720*/  UISETP.NE.AND UP0, UPT, UR4, URZ, UPT ;  /* 0x000000ff0400728c */ /* 0x000fe2000bf05270 */
[----:B------:R-:W-:Y:S02]  /*0730*/  IADD3 R5, PT, PT, R5, 0x20, RZ ;  /* 0x0000002005057810 */ /* 0x000fe40007ffe0ff */
[----:B------:R-:W-:Y:S01]  /*0740*/  IADD3 R2, PT, PT, R2, 0x20, RZ ;  /* 0x0000002002027810 */ /* 0x000fe20007ffe0ff */
[----:B0-----:R-:W-:-:S04]  /*0750*/  FFMA R15, R12, R15, R25 ;  /* 0x0000000f0c0f7223 */ /* 0x001fc80000000019 */
[----:B-1----:R-:W-:-:S04]  /*0760*/  FFMA R13, R8, R13, R15 ;  /* 0x0000000d080d7223 */ /* 0x002fc8000000000f */
[----:B--2---:R-:W-:-:S04]  /*0770*/  FFMA R9, R18, R9, R13 ;  /* 0x0000000912097223 */ /* 0x004fc8000000000d */
[----:B---3--:R-:W-:Y:S01]  /*0780*/  FFMA R10, R14, R10, R9 ;  /* 0x0000000a0e0a7223 */ /* 0x008fe20000000009 */
[----:B------:R-:W-:-:S03]  /*0790*/  IADD3 R17, PT, PT, R17, 0x20, RZ ;  /* 0x0000002011117810 */ /* 0x000fc60007ffe0ff */
[----:B------:R-:W-:Y:S01]  /*07a0*/  FFMA R25, R27, R11, R10 ;  /* 0x0000000b1b197223 */ /* 0x000fe2000000000a */
[----:B------:R-:W-:Y:S06]  /*07b0*/  BAR.SYNC.DEFER_BLOCKING 0x0 ;  /* 0x0000000000007b1d */ /* 0x000fec0000010000 */
[----:B------:R-:W-:Y:S05]  /*07c0*/  BRA.U UP0, `(.L_x_1) ;  /* 0xfffffff9008c7547 */ /* 0x000fea000b83ffff */
.L_x_0:
[----:B------:R-:W-:-:S04]  /*07d0*/  VIMNMX R0, PT, PT, R19, R16, !PT ;  /* 0x0000001013007248 */ /* 0x000fc80007fe0100 */
[----:B------:R-:W-:-:S13]  /*07e0*/  ISETP.GE.AND P0, PT, R0, UR8, PT ;  /* 0x0000000800007c0c */ /* 0x000fda000bf06270 */
[----:B------:R-:W-:Y:S05]  /*07f0*/  @P0 EXIT ;  /* 0x000000000000094d */ /* 0x000fea0003800000 */
[----:B------:R-:W0:Y:S01]  /*0800*/  LDC.64 R2, c[0x0][0x390] ;  /* 0x0000e400ff027b82 */ /* 0x000e220000000a00 */
[----:B------:R-:W-:-:S04]  /*0810*/  IMAD R19, R19, UR8, R16 ;  /* 0x0000000813137c24 */ /* 0x000fc8000f8e0210 */
[----:B0-----:R-:W-:-:S05]  /*0820*/  IMAD.WIDE R2, R19, 0x4, R2 ;  /* 0x0000000413027825 */ /* 0x001fca00078e0202 */
[----:B------:R-:W-:Y:S01]  /*0830*/  STG.E desc[UR10][R2.64], R25 ;  /* 0x0000001902007986 */ /* 0x000fe2000c10190a */
[----:B------:R-:W-:Y:S05]  /*0840*/  EXIT ;  /* 0x000000000000794d */ /* 0x000fea0003800000 */
.L_x_2:
[----:B------:R-:W-:-:S00]  /*0850*/  BRA `(.L_x_2) ;  /* 0xfffffffc00fc7947 */ /* 0x000fc0000383ffff */
[----:B------:R-:W-:-:S00]  /*0860*/  NOP ;  /* 0x0000000000007918 */ /* 0x000fc00000000000 */
        /* <DEDUP_REMOVED lines=9> */
.L_x_6:


//--------------------- .text._Z30matmul_tiled_no_corner_turningILi32EEvPKfS1_Pfi --------------------------
	.section	.text._Z30matmul_tiled_no_corner_turningILi32EEvPKfS1_Pfi,"ax",@progbits
	.align	128
        .global         _Z30matmul_tiled_no_corner_turningILi32EEvPKfS1_Pfi
        .type           _Z30matmul_tiled_no_corner_turningILi32EEvPKfS1_Pfi,@function
        .size           _Z30matmul_tiled_no_corner_turningILi32EEvPKfS1_Pfi,(.L_x_7 - _Z30matmul_tiled_no_corner_turningILi32EEvPKfS1_Pfi)
        .other          _Z30matmul_tiled_no_corner_turningILi32EEvPKfS1_Pfi,@"STO_CUDA_ENTRY STV_DEFAULT"
_Z30matmul_tiled_no_corner_turningILi32EEvPKfS1_Pfi:
.text._Z30matmul_tiled_no_corner_turningILi32EEvPKfS1_Pfi:
[----:B------:R-:W-:Y:S01]  /*0000*/  LDC R1, c[0x0][0x37c] ;  /* 0x0000df00ff017b82 */ /* 0x000fe20000000800 */
[----:B------:R-:W0:Y:S01]  /*0010*/  S2R R18, SR_CTAID.Y ;  /* 0x0000000000127919 */ /* 0x000e220000002600 */
[----:B------:R-:W1:Y:S01]  /*0020*/  LDCU UR8, c[0x0][0x398] ;  /* 0x00007300ff0877ac */ /* 0x000e620008000800 */
[----:B------:R-:W-:Y:S01]  /*0030*/  HFMA2 R19, -RZ, RZ, 0, 0 ;  /* 0x00000000ff137431 */ /* 0x000fe200000001ff */
[----:B------:R-:W0:Y:S01]  /*0040*/  S2R R16, SR_TID.Y ;  /* 0x0000000000107919 */ /* 0x000e220000002200 */
[----:B------:R-:W2:Y:S01]  /*0050*/  LDCU.64 UR10, c[0x0][0x358] ;  /* 0x00006b00ff0a77ac */ /* 0x000ea20008000a00 */
[----:B------:R-:W3:Y:S01]  /*0060*/  S2R R17, SR_CTAID.X ;  /* 0x0000000000117919 */ /* 0x000ee20000002500 */
[----:B------:R-:W3:Y:S01]  /*0070*/  S2R R7, SR_TID.X ;  /* 0x0000000000077919 */ /* 0x000ee20000002100 */
[----:B-1----:R-:W-:Y:S01]  /*0080*/  UISETP.GE.AND UP0, UPT, UR8, 0x1, UPT ;  /* 0x000000010800788c */ /* 0x002fe2000bf06270 */
[----:B0-----:R-:W-:Y:S02]  /*0090*/  LEA R18, R18, R16, 0x5 ;  /* 0x0000001012127211 */ /* 0x001fe400078e28ff */
[----:B---3--:R-:W-:-:S06]  /*00a0*/  LEA R17, R17, R7, 0x5 ;  /* 0x0000000711117211 */ /* 0x008fcc00078e28ff */
[----:B--2---:R-:W-:Y:S05]  /*00b0*/  BRA.U !UP0, `(.L_x_3) ;  /* 0x0000000508c07547 */ /* 0x004fea000b800000 */
[----:B------:R-:W0:Y:S01]  /*00c0*/  S2UR UR7, SR_CgaCtaId ;  /* 0x00000000000779c3 */ /* 0x000e220000008800 */
[----:B------:R-:W-:Y:S01]  /*00d0*/  UMOV UR5, 0x400 ;  /* 0x0000040000057882 */ /* 0x000fe20000000000 */
[----:B------:R-:W-:Y:S01]  /*00e0*/  UIADD3 UR4, UPT, UPT, UR8, 0x1f, URZ ;  /* 0x0000001f08047890 */ /* 0x000fe2000fffe0ff */
[----:B------:R-:W-:Y:S01]  /*00f0*/  MOV R19, RZ ;  /* 0x000000ff00137202 */ /* 0x000fe20000000f00 */
[----:B------:R-:W-:Y:S01]  /*0100*/  UIADD3 UR6, UPT, UPT, UR5, 0x1000, URZ ;  /* 0x0000100005067890 */ /* 0x000fe2000fffe0ff */
[----:B------:R-:W-:Y:S01]  /*0110*/  IMAD R6, R17, UR8, R16 ;  /* 0x0000000811067c24 */ /* 0x000fe2000f8e0210 */
[----:B------:R-:W-:Y:S01]  /*0120*/  USHF.R.U32.HI UR4, URZ, 0x5, UR4 ;  /* 0x00000005ff047899 */ /* 0x000fe20008011604 */
[----:B------:R-:W-:Y:S01]  /*0130*/  IMAD R5, R18, UR8, R7 ;  /* 0x0000000812057c24 */ /* 0x000fe2000f8e0207 */
[----:B------:R-:W1:Y:S01]  /*0140*/  LDC.64 R20, c[0x0][0x380] ;  /* 0x0000e000ff147b82 */ /* 0x000e620000000a00 */
[----:B------:R-:W2:Y:S01]  /*0150*/  LDCU UR9, c[0x0][0x398] ;  /* 0x00007300ff0977ac */ /* 0x000ea20008000800 */
[----:B------:R-:W-:-:S06]  /*0160*/  UIADD3 UR4, UPT, UPT, -UR4, URZ, URZ ;  /* 0x000000ff04047290 */ /* 0x000fcc000fffe1ff */
[----:B------:R-:W3:Y:S01]  /*0170*/  LDC.64 R22, c[0x0][0x388] ;  /* 0x0000e200ff167b82 */ /* 0x000ee20000000a00 */
[----:B0-----:R-:W-:Y:S02]  /*0180*/  ULEA UR5, UR7, UR5, 0x18 ;  /* 0x0000000507057291 */ /* 0x001fe4000f8ec0ff */
[----:B------:R-:W-:-:S04]  /*0190*/  ULEA UR6, UR7, UR6, 0x18 ;  /* 0x0000000607067291 */ /* 0x000fc8000f8ec0ff */
[C---:B------:R-:W-:Y:S02]  /*01a0*/  LEA R2, R16.reuse, UR5, 0x7 ;  /* 0x0000000510027c11 */ /* 0x040fe4000f8e38ff */
[C---:B------:R-:W-:Y:S02]  /*01b0*/  LEA R3, R7.reuse, UR6, 0x2 ;  /* 0x0000000607037c11 */ /* 0x040fe4000f8e10ff */
[----:B------:R-:W-:Y:S02]  /*01c0*/  LEA R4, R7, R2, 0x2 ;  /* 0x0000000207047211 */ /* 0x000fe400078e10ff */
[----:B--2---:R-:W-:-:S07]  /*01d0*/  LEA R0, R16, R3, 0x7 ;  /* 0x0000000310007211 */ /* 0x004fce00078e38ff */
.L_x_4:
        /* <DEDUP_REMOVED lines=89> */
[----:B------:R-:W-:Y:S02]  /*0770*/  IADD3 R5, PT, PT, R5, 0x20, RZ ;  /* 0x0000002005057810 */ /* 0x000fe40007ffe0ff */
[----:B------:R-:W-:Y:S01]  /*0780*/  IADD3 R7, PT, PT, R7, 0x20, RZ ;  /* 0x0000002007077810 */ /* 0x000fe20007ffe0ff */
[----:B------:R-:W-:Y:S01]  /*0790*/  FFMA R19, R25, R11, R10 ;  /* 0x0000000b19137223 */ /* 0x000fe2000000000a */
[----:B------:R-:W-:Y:S06]  /*07a0*/  BAR.SYNC.DEFER_BLOCKING 0x0 ;  /* 0x0000000000007b1d */ /* 0x000fec0000010000 */
[----:B------:R-:W-:Y:S05]  /*07b0*/  BRA.U UP0, `(.L_x_4) ;  /* 0xfffffff900887547 */ /* 0x000fea000b83ffff */
.L_x_3:
        /* <DEDUP_REMOVED lines=8> */
.L_x_5:
        /* <DEDUP_REMOVED lines=12> */
.L_x_7:


//--------------------- .nv.shared._Z27matmul_tiled_corner_turningILi32EEvPKfS1_Pfi --------------------------
	.section	.nv.shared._Z27matmul_tiled_corner_turningILi32EEvPKfS1_Pfi,"aw",@nobits
	.sectionflags	@""
	.align	4
.nv.shared._Z27matmul_tiled_corner_turningILi32EEvPKfS1_Pfi:
	.zero		9216


//--------------------- .nv.shared.reserved.0     --------------------------
	.section	.nv.shared.reserved.0,"aw",@nobits
	.weak		__nv_reservedSMEM_offset_0_alias
	.size		__nv_reservedSMEM_offset_0_alias, 0, 64
	.other		__nv_reservedSMEM_offset_0_alias,@"STO_CUDA_RESERVED_SHARED STV_DEFAULT"
__nv_reservedSMEM_offset_0_alias:
	.zero		0
	.zero		64


//--------------------- .nv.shared._Z30matmul_tiled_no_corner_turningILi32EEvPKfS1_Pfi --------------------------
	.section	.nv.shared._Z30matmul_tiled_no_corner_turningILi32EEvPKfS1_Pfi,"aw",@nobits
	.sectionflags	@""
	.align	4
.nv.shared._Z30matmul_tiled_no_corner_turningILi32EEvPKfS1_Pfi:
	.zero		9216


//--------------------- .nv.constant0._Z27matmul_tiled_corner_turningILi32EEvPKfS1_Pfi --------------------------
	.section	.nv.constant0._Z27matmul_tiled_corner_turningILi32EEvPKfS1_Pfi,"a",@progbits
	.sectionflags	@""
	.align	4
.nv.constant0._Z27matmul_tiled_corner_turningILi32EEvPKfS1_Pfi:
	.zero		924


//--------------------- .nv.constant0._Z30matmul_tiled_no_corner_turningILi32EEvPKfS1_Pfi --------------------------
	.section	.nv.constant0._Z30matmul_tiled_no_corner_turningILi32EEvPKfS1_Pfi,"a",@progbits
	.sectionflags	@""
	.align	4
.nv.constant0._Z30matmul_tiled_no_corner_turningILi32EEvPKfS1_Pfi:
	.zero		924


//--------------------- SYMBOLS --------------------------

	.type		.nv.reservedSmem.offset0,@object
	.size		.nv.reservedSmem.offset0,0x4
	.type		.nv.reservedSmem.cap,@object
	.size		.nv.reservedSmem.cap,0x4
